	.headerflags	@"EF_CUDA_TEXMODE_UNIFIED EF_CUDA_64BIT_ADDRESS EF_CUDA_ACCELERATORS EF_CUDA_SM90 EF_CUDA_VIRTUAL_SM(EF_CUDA_SM90)"
	.elftype	@"ET_EXEC"


//--------------------- .nv.info                  --------------------------
	.section	.nv.info,"",@"SHT_CUDA_INFO"
	.align	4


	//----- nvinfo : EIATTR_REGCOUNT
	.align		4
        /*0000*/ 	.byte	0x04, 0x2f
        /*0002*/ 	.short	(.L_1 - .L_0)
	.align		4
.L_0:
        /*0004*/ 	.word	index@(triton_poi_fused_reflection_pad1d_49)
        /*0008*/ 	.word	0x0000000e


	//----- nvinfo : EIATTR_MIN_STACK_SIZE
	.align		4
.L_1:
        /*000c*/ 	.byte	0x04, 0x12
        /*000e*/ 	.short	(.L_3 - .L_2)
	.align		4
.L_2:
        /*0010*/ 	.word	index@(triton_poi_fused_reflection_pad1d_49)
        /*0014*/ 	.word	0x00000000


	//----- nvinfo : EIATTR_FRAME_SIZE
	.align		4
.L_3:
        /*0018*/ 	.byte	0x04, 0x11
        /*001a*/ 	.short	(.L_5 - .L_4)
	.align		4
.L_4:
        /*001c*/ 	.word	index@(triton_poi_fused_reflection_pad1d_49)
        /*0020*/ 	.word	0x00000000


	//----- nvinfo : EIATTR_MIN_STACK_SIZE
	.align		4
.L_5:
        /*0024*/ 	.byte	0x04, 0x12
        /*0026*/ 	.short	(.L_7 - .L_6)
	.align		4
.L_6:
        /*0028*/ 	.word	index@(triton_poi_fused_reflection_pad1d_49)
        /*002c*/ 	.word	0x00000000
.L_7:


//--------------------- .nv.info.triton_poi_fused_reflection_pad1d_49 --------------------------
	.section	.nv.info.triton_poi_fused_reflection_pad1d_49,"",@"SHT_CUDA_INFO"
	.sectionflags	@""
	.align	4


	//----- nvinfo : EIATTR_CUDA_API_VERSION
	.align		4
        /*0000*/ 	.byte	0x04, 0x37
        /*0002*/ 	.short	(.L_9 - .L_8)
.L_8:
        /*0004*/ 	.word	0x0000007c


	//----- nvinfo : EIATTR_KPARAM_INFO
	.align		4
.L_9:
        /*0008*/ 	.byte	0x04, 0x17
        /*000a*/ 	.short	(.L_11 - .L_10)
.L_10:
        /*000c*/ 	.word	0x00000000
        /*0010*/ 	.short	0x0002
        /*0012*/ 	.short	0x0010
        /*0014*/ 	.byte	0x00, 0xf0, 0x11, 0x00


	//----- nvinfo : EIATTR_KPARAM_INFO
	.align		4
.L_11:
        /*0018*/ 	.byte	0x04, 0x17
        /*001a*/ 	.short	(.L_13 - .L_12)
.L_12:
        /*001c*/ 	.word	0x00000000
        /*0020*/ 	.short	0x0001
        /*0022*/ 	.short	0x0008
        /*0024*/ 	.byte	0x00, 0xf4, 0x21, 0x00


	//----- nvinfo : EIATTR_KPARAM_INFO
	.align		4
.L_13:
        /*0028*/ 	.byte	0x04, 0x17
        /*002a*/ 	.short	(.L_15 - .L_14)
.L_14:
        /*002c*/ 	.word	0x00000000
        /*0030*/ 	.short	0x0000
        /*0032*/ 	.short	0x0000
        /*0034*/ 	.byte	0x00, 0xf4, 0x21, 0x00


	//----- nvinfo : EIATTR_SPARSE_MMA_MASK
	.align		4
.L_15:
        /*0038*/ 	.byte	0x03, 0x50
        /*003a*/ 	.short	0x0000


	//----- nvinfo : EIATTR_MAXREG_COUNT
	.align		4
        /*003c*/ 	.byte	0x03, 0x1b
        /*003e*/ 	.short	0x00ff


	//----- nvinfo : EIATTR_EXIT_INSTR_OFFSETS
	.align		4
        /*0040*/ 	.byte	0x04, 0x1c
        /*0042*/ 	.short	(.L_17 - .L_16)


	//   ....[0]....
.L_16:
        /*0044*/ 	.word	0x000001f0


	//   ....[1]....
        /*0048*/ 	.word	0x00000210


	//----- nvinfo : EIATTR_REQNTID
	.align		4
.L_17:
        /*004c*/ 	.byte	0x04, 0x10
        /*004e*/ 	.short	(.L_19 - .L_18)
.L_18:
        /*0050*/ 	.word	0x00000080
        /*0054*/ 	.word	0x00000001
        /*0058*/ 	.word	0x00000001


	//----- nvinfo : EIATTR_CBANK_PARAM_SIZE
	.align		4
.L_19:
        /*005c*/ 	.byte	0x03, 0x19
        /*005e*/ 	.short	0x0014


	//----- nvinfo : EIATTR_PARAM_CBANK
	.align		4
        /*0060*/ 	.byte	0x04, 0x0a
        /*0062*/ 	.short	(.L_21 - .L_20)
	.align		4
.L_20:
        /*0064*/ 	.word	index@(.nv.constant0.triton_poi_fused_reflection_pad1d_49)
        /*0068*/ 	.short	0x0210
        /*006a*/ 	.short	0x0014


	//----- nvinfo : EIATTR_SW_WAR
	.align		4
.L_21:
        /*006c*/ 	.byte	0x04, 0x36
        /*006e*/ 	.short	(.L_23 - .L_22)
.L_22:
        /*0070*/ 	.word	0x00000008
.L_23:


//--------------------- .nv.callgraph             --------------------------
	.section	.nv.callgraph,"",@"SHT_CUDA_CALLGRAPH"
	.align	4
	.sectionentsize	8
	.align		4
        /*0000*/ 	.word	0x00000000
	.align		4
        /*0004*/ 	.word	0xffffffff
	.align		4
        /*0008*/ 	.word	0x00000000
	.align		4
        /*000c*/ 	.word	0xfffffffe
	.align		4
        /*0010*/ 	.word	0x00000000
	.align		4
        /*0014*/ 	.word	0xfffffffd
	.align		4
        /*0018*/ 	.word	0x00000000
	.align		4
        /*001c*/ 	.word	0xfffffffc


//--------------------- .text.triton_poi_fused_reflection_pad1d_49 --------------------------
	.section	.text.triton_poi_fused_reflection_pad1d_49,"ax",@progbits
	.align	128
        .global         triton_poi_fused_reflection_pad1d_49
        .type           triton_poi_fused_reflection_pad1d_49,@function
        .size           triton_poi_fused_reflection_pad1d_49,(.L_x_1 - triton_poi_fused_reflection_pad1d_49)
        .other          triton_poi_fused_reflection_pad1d_49,@"STO_CUDA_ENTRY STV_DEFAULT"
triton_poi_fused_reflection_pad1d_49:
.text.triton_poi_fused_reflection_pad1d_49:
[----:B------:R-:W0:Y:S02]  /*0000*/  LDC R1, c[0x0][0x28] ;  /* 0x00000a00ff017b82 */ /* 0x000e240000000800 */
[----:B------:R-:W1:Y:S01]  /*0010*/  S2R R0, SR_TID.X ;  /* 0x0000000000007919 */ /* 0x000e620000002100 */
[----:B------:R-:W-:Y:S01]  /*0020*/  CS2R R10, SRZ ;  /* 0x00000000000a7805 */ /* 0x000fe2000001ff00 */
[----:B------:R-:W-:Y:S01]  /*0030*/  ULDC.64 UR4, c[0x0][0x208] ;  /* 0x0000820000047ab9 */ /* 0x000fe20000000a00 */
[----:B------:R-:W2:Y:S01]  /*0040*/  S2R R9, SR_CTAID.X ;  /* 0x0000000000097919 */ /* 0x000ea20000002500 */
[----:B-1----:R-:W-:-:S05]  /*0050*/  IMAD.SHL.U32 R0, R0, 0x2, RZ ;  /* 0x0000000200007824 */ /* 0x002fca00078e00ff */
[----:B------:R-:W-:-:S04]  /*0060*/  LOP3.LUT R0, R0, 0xfe, RZ, 0xc0, !PT ;  /* 0x000000fe00007812 */ /* 0x000fc800078ec0ff */
[----:B--2---:R-:W-:-:S04]  /*0070*/  LEA R9, R9, R0, 0x8 ;  /* 0x0000000009097211 */ /* 0x004fc800078e40ff */
[C---:B------:R-:W-:Y:S01]  /*0080*/  ISETP.GE.AND P0, PT, R9.reuse, 0x114, PT ;  /* 0x000001140900780c */ /* 0x040fe20003f06270 */
[C---:B------:R-:W-:Y:S02]  /*0090*/  VIADD R0, R9.reuse, 0x1 ;  /* 0x0000000109007836 */ /* 0x040fe40000000000 */
[----:B------:R-:W-:-:S04]  /*00a0*/  IMAD.HI R2, R9, 0x76b981db, RZ ;  /* 0x76b981db09027827 */ /* 0x000fc800078e02ff */
[----:B------:R-:W-:Y:S01]  /*00b0*/  IMAD.HI R5, R0, 0x76b981db, RZ ;  /* 0x76b981db00057827 */ /* 0x000fe200078e02ff */
[----:B------:R-:W-:-:S04]  /*00c0*/  SHF.R.U32.HI R3, RZ, 0x1f, R2 ;  /* 0x0000001fff037819 */ /* 0x000fc80000011602 */
[----:B------:R-:W-:Y:S02]  /*00d0*/  SHF.R.U32.HI R6, RZ, 0x1f, R5 ;  /* 0x0000001fff067819 */ /* 0x000fe40000011605 */
[----:B------:R-:W-:Y:S02]  /*00e0*/  LEA.HI.SX32 R4, R2, R3, 0x1b ;  /* 0x0000000302047211 */ /* 0x000fe400078fdaff */
[----:B------:R-:W1:Y:S01]  /*00f0*/  LDC.64 R2, c[0x0][0x210] ;  /* 0x00008400ff027b82 */ /* 0x000e620000000a00 */
[----:B------:R-:W-:Y:S02]  /*0100*/  LEA.HI.SX32 R7, R5, R6, 0x1b ;  /* 0x0000000605077211 */ /* 0x000fe400078fdaff */
[----:B------:R-:W-:-:S03]  /*0110*/  IMAD R5, R4, -0x45, R9 ;  /* 0xffffffbb04057824 */ /* 0x000fc600078e0209 */
[----:B------:R-:W-:Y:S02]  /*0120*/  IMAD R0, R7, -0x45, R0 ;  /* 0xffffffbb07007824 */ /* 0x000fe400078e0200 */
[----:B------:R-:W-:Y:S02]  /*0130*/  IADD3 R5, R5, -0x3f, RZ ;  /* 0xffffffc105057810 */ /* 0x000fe40007ffe0ff */
[----:B------:R-:W-:Y:S02]  /*0140*/  VIADD R0, R0, 0xffffffc1 ;  /* 0xffffffc100007836 */ /* 0x000fe40000000000 */
[----:B------:R-:W-:-:S03]  /*0150*/  IABS R5, R5 ;  /* 0x0000000500057213 */ /* 0x000fc60000000000 */
[----:B------:R-:W-:Y:S02]  /*0160*/  IABS R0, R0 ;  /* 0x0000000000007213 */ /* 0x000fe40000000000 */
[----:B------:R-:W-:-:S03]  /*0170*/  LEA R5, R4, -R5, 0x6 ;  /* 0x8000000504057211 */ /* 0x000fc600078e30ff */
[----:B------:R-:W-:Y:S02]  /*0180*/  IMAD R7, R7, 0x40, -R0 ;  /* 0x0000004007077824 */ /* 0x000fe400078e0a00 */
[----:B-1----:R-:W-:-:S04]  /*0190*/  IMAD.WIDE R4, R5, 0x4, R2 ;  /* 0x0000000405047825 */ /* 0x002fc800078e0202 */
[----:B------:R-:W-:Y:S01]  /*01a0*/  IMAD.WIDE R2, R7, 0x4, R2 ;  /* 0x0000000407027825 */ /* 0x000fe200078e0202 */
[----:B------:R1:W5:Y:S01]  /*01b0*/  @!P0 LDG.E R10, desc[UR4][R4.64+0xfc] ;  /* 0x0000fc04040a8981 */ /* 0x000362000c1e1900 */
[----:B------:R-:W2:Y:S03]  /*01c0*/  LDC.64 R6, c[0x0][0x218] ;  /* 0x00008600ff067b82 */ /* 0x000ea60000000a00 */
[----:B------:R1:W5:Y:S01]  /*01d0*/  @!P0 LDG.E R11, desc[UR4][R2.64+0xfc] ;  /* 0x0000fc04020b8981 */ /* 0x000362000c1e1900 */
[----:B--2---:R-:W-:Y:S01]  /*01e0*/  IMAD.WIDE R6, R9, 0x4, R6 ;  /* 0x0000000409067825 */ /* 0x004fe200078e0206 */
[----:B-1----:R-:W-:Y:S06]  /*01f0*/  @P0 EXIT ;  /* 0x000000000000094d */ /* 0x002fec0003800000 */
[----:B-----5:R-:W-:Y:S01]  /*0200*/  STG.E.64 desc[UR4][R6.64], R10 ;  /* 0x0000000a06007986 */ /* 0x020fe2000c101b04 */
[----:B------:R-:W-:Y:S05]  /*0210*/  EXIT ;  /* 0x000000000000794d */ /* 0x000fea0003800000 */
.L_x_0:
[----:B------:R-:W-:-:S00]  /*0220*/  BRA `(.L_x_0) ;  /* 0xfffffffc00fc7947 */ /* 0x000fc0000383ffff */
[----:B------:R-:W-:-:S00]  /*0230*/  NOP ;  /* 0x0000000000007918 */ /* 0x000fc00000000000 */
        /* <DEDUP_REMOVED lines=12> */
.L_x_1:


//--------------------- .nv.constant0.triton_poi_fused_reflection_pad1d_49 --------------------------
	.section	.nv.constant0.triton_poi_fused_reflection_pad1d_49,"a",@progbits
	.sectionflags	@""
	.align	4
.nv.constant0.triton_poi_fused_reflection_pad1d_49:
	.zero		548
